//
// Generated by NVIDIA NVVM Compiler
//
// Compiler Build ID: CL-36424714
// Cuda compilation tools, release 13.0, V13.0.88
// Based on NVVM 20.0.0
//

.version 9.0
.target sm_100
.address_size 64

	// .globl	_Z28matrix_multiplication_kernelPKfS0_Pfiii
.extern .shared .align 16 .b8 shared_mem[];

.visible .entry _Z28matrix_multiplication_kernelPKfS0_Pfiii(
	.param .u64 .ptr .align 1 _Z28matrix_multiplication_kernelPKfS0_Pfiii_param_0,
	.param .u64 .ptr .align 1 _Z28matrix_multiplication_kernelPKfS0_Pfiii_param_1,
	.param .u64 .ptr .align 1 _Z28matrix_multiplication_kernelPKfS0_Pfiii_param_2,
	.param .u32 _Z28matrix_multiplication_kernelPKfS0_Pfiii_param_3,
	.param .u32 _Z28matrix_multiplication_kernelPKfS0_Pfiii_param_4,
	.param .u32 _Z28matrix_multiplication_kernelPKfS0_Pfiii_param_5
)
{
	.reg .pred 	%p<12>;
	.reg .b32 	%r<45>;
	.reg .b32 	%f<111>;
	.reg .b64 	%rd<13>;

	ld.param.u64 	%rd4, [_Z28matrix_multiplication_kernelPKfS0_Pfiii_param_0];
	ld.param.u64 	%rd5, [_Z28matrix_multiplication_kernelPKfS0_Pfiii_param_1];
	ld.param.u64 	%rd6, [_Z28matrix_multiplication_kernelPKfS0_Pfiii_param_2];
	ld.param.u32 	%r23, [_Z28matrix_multiplication_kernelPKfS0_Pfiii_param_3];
	ld.param.u32 	%r24, [_Z28matrix_multiplication_kernelPKfS0_Pfiii_param_4];
	ld.param.u32 	%r25, [_Z28matrix_multiplication_kernelPKfS0_Pfiii_param_5];
	mov.u32 	%r26, %ctaid.x;
	mov.u32 	%r27, %ctaid.y;
	mov.u32 	%r40, %tid.x;
	mov.u32 	%r42, %tid.y;
	shl.b32 	%r28, %r27, 5;
	add.s32 	%r3, %r28, %r42;
	shl.b32 	%r4, %r26, 5;
	add.s32 	%r5, %r4, %r40;
	setp.lt.s32 	%p1, %r24, 1;
	mov.f32 	%f110, 0f00000000;
	@%p1 bra 	$L__BB0_7;
	add.s32 	%r29, %r24, 31;
	shr.u32 	%r30, %r29, 5;
	shl.b32 	%r31, %r42, 5;
	add.s32 	%r32, %r31, %r40;
	shl.b32 	%r33, %r32, 2;
	mov.u32 	%r34, shared_mem;
	add.s32 	%r6, %r34, %r33;
	shl.b32 	%r35, %r42, 7;
	add.s32 	%r7, %r34, %r35;
	shl.b32 	%r36, %r40, 2;
	add.s32 	%r37, %r34, %r36;
	add.s32 	%r8, %r37, 4096;
	neg.s32 	%r44, %r30;
	mad.lo.s32 	%r38, %r42, %r25, %r40;
	add.s32 	%r43, %r38, %r4;
	shl.b32 	%r11, %r25, 5;
	mad.lo.s32 	%r41, %r24, %r3, %r40;
	cvta.to.global.u64 	%rd1, %rd4;
	cvta.to.global.u64 	%rd2, %rd5;
	mov.f32 	%f110, 0f00000000;
$L__BB0_2:
	setp.ge.s32 	%p2, %r3, %r23;
	mul.wide.s32 	%rd7, %r41, 4;
	add.s64 	%rd3, %rd1, %rd7;
	setp.ge.s32 	%p3, %r40, %r24;
	mov.f32 	%f108, 0f00000000;
	or.pred  	%p4, %p2, %p3;
	@%p4 bra 	$L__BB0_4;
	ld.global.f32 	%f108, [%rd3];
$L__BB0_4:
	setp.ge.s32 	%p5, %r5, %r25;
	st.shared.f32 	[%r6], %f108;
	setp.ge.s32 	%p6, %r42, %r24;
	mov.f32 	%f109, 0f00000000;
	or.pred  	%p7, %p6, %p5;
	@%p7 bra 	$L__BB0_6;
	mul.wide.s32 	%rd8, %r43, 4;
	add.s64 	%rd9, %rd2, %rd8;
	ld.global.f32 	%f109, [%rd9];
$L__BB0_6:
	st.shared.f32 	[%r6+4096], %f109;
	bar.sync 	0;
	ld.shared.v4.f32 	{%f12, %f13, %f14, %f15}, [%r7];
	ld.shared.f32 	%f16, [%r8];
	fma.rn.f32 	%f17, %f12, %f16, %f110;
	ld.shared.f32 	%f18, [%r8+128];
	fma.rn.f32 	%f19, %f13, %f18, %f17;
	ld.shared.f32 	%f20, [%r8+256];
	fma.rn.f32 	%f21, %f14, %f20, %f19;
	ld.shared.f32 	%f22, [%r8+384];
	fma.rn.f32 	%f23, %f15, %f22, %f21;
	ld.shared.v4.f32 	{%f24, %f25, %f26, %f27}, [%r7+16];
	ld.shared.f32 	%f28, [%r8+512];
	fma.rn.f32 	%f29, %f24, %f28, %f23;
	ld.shared.f32 	%f30, [%r8+640];
	fma.rn.f32 	%f31, %f25, %f30, %f29;
	ld.shared.f32 	%f32, [%r8+768];
	fma.rn.f32 	%f33, %f26, %f32, %f31;
	ld.shared.f32 	%f34, [%r8+896];
	fma.rn.f32 	%f35, %f27, %f34, %f33;
	ld.shared.v4.f32 	{%f36, %f37, %f38, %f39}, [%r7+32];
	ld.shared.f32 	%f40, [%r8+1024];
	fma.rn.f32 	%f41, %f36, %f40, %f35;
	ld.shared.f32 	%f42, [%r8+1152];
	fma.rn.f32 	%f43, %f37, %f42, %f41;
	ld.shared.f32 	%f44, [%r8+1280];
	fma.rn.f32 	%f45, %f38, %f44, %f43;
	ld.shared.f32 	%f46, [%r8+1408];
	fma.rn.f32 	%f47, %f39, %f46, %f45;
	ld.shared.v4.f32 	{%f48, %f49, %f50, %f51}, [%r7+48];
	ld.shared.f32 	%f52, [%r8+1536];
	fma.rn.f32 	%f53, %f48, %f52, %f47;
	ld.shared.f32 	%f54, [%r8+1664];
	fma.rn.f32 	%f55, %f49, %f54, %f53;
	ld.shared.f32 	%f56, [%r8+1792];
	fma.rn.f32 	%f57, %f50, %f56, %f55;
	ld.shared.f32 	%f58, [%r8+1920];
	fma.rn.f32 	%f59, %f51, %f58, %f57;
	ld.shared.v4.f32 	{%f60, %f61, %f62, %f63}, [%r7+64];
	ld.shared.f32 	%f64, [%r8+2048];
	fma.rn.f32 	%f65, %f60, %f64, %f59;
	ld.shared.f32 	%f66, [%r8+2176];
	fma.rn.f32 	%f67, %f61, %f66, %f65;
	ld.shared.f32 	%f68, [%r8+2304];
	fma.rn.f32 	%f69, %f62, %f68, %f67;
	ld.shared.f32 	%f70, [%r8+2432];
	fma.rn.f32 	%f71, %f63, %f70, %f69;
	ld.shared.v4.f32 	{%f72, %f73, %f74, %f75}, [%r7+80];
	ld.shared.f32 	%f76, [%r8+2560];
	fma.rn.f32 	%f77, %f72, %f76, %f71;
	ld.shared.f32 	%f78, [%r8+2688];
	fma.rn.f32 	%f79, %f73, %f78, %f77;
	ld.shared.f32 	%f80, [%r8+2816];
	fma.rn.f32 	%f81, %f74, %f80, %f79;
	ld.shared.f32 	%f82, [%r8+2944];
	fma.rn.f32 	%f83, %f75, %f82, %f81;
	ld.shared.v4.f32 	{%f84, %f85, %f86, %f87}, [%r7+96];
	ld.shared.f32 	%f88, [%r8+3072];
	fma.rn.f32 	%f89, %f84, %f88, %f83;
	ld.shared.f32 	%f90, [%r8+3200];
	fma.rn.f32 	%f91, %f85, %f90, %f89;
	ld.shared.f32 	%f92, [%r8+3328];
	fma.rn.f32 	%f93, %f86, %f92, %f91;
	ld.shared.f32 	%f94, [%r8+3456];
	fma.rn.f32 	%f95, %f87, %f94, %f93;
	ld.shared.v4.f32 	{%f96, %f97, %f98, %f99}, [%r7+112];
	ld.shared.f32 	%f100, [%r8+3584];
	fma.rn.f32 	%f101, %f96, %f100, %f95;
	ld.shared.f32 	%f102, [%r8+3712];
	fma.rn.f32 	%f103, %f97, %f102, %f101;
	ld.shared.f32 	%f104, [%r8+3840];
	fma.rn.f32 	%f105, %f98, %f104, %f103;
	ld.shared.f32 	%f106, [%r8+3968];
	fma.rn.f32 	%f110, %f99, %f106, %f105;
	bar.sync 	0;
	add.s32 	%r44, %r44, 1;
	setp.ne.s32 	%p8, %r44, 0;
	add.s32 	%r43, %r43, %r11;
	add.s32 	%r42, %r42, 32;
	add.s32 	%r41, %r41, 32;
	add.s32 	%r40, %r40, 32;
	@%p8 bra 	$L__BB0_2;
$L__BB0_7:
	setp.ge.s32 	%p9, %r3, %r23;
	setp.ge.s32 	%p10, %r5, %r25;
	or.pred  	%p11, %p9, %p10;
	@%p11 bra 	$L__BB0_9;
	mad.lo.s32 	%r39, %r25, %r3, %r5;
	cvta.to.global.u64 	%rd10, %rd6;
	mul.wide.u32 	%rd11, %r39, 4;
	add.s64 	%rd12, %rd10, %rd11;
	st.global.f32 	[%rd12], %f110;
$L__BB0_9:
	ret;

}


// ===== COMPILED SASS (sm_100) =====

	.target	sm_100

	.elftype	@"ET_EXEC"


//--------------------- .note.nv.tkinfo           --------------------------
	.section	.note.nv.tkinfo,"",@"SHT_NOTE"
	.sectionflags	@"SHF_NOTE_NV_TKINFO"
	.tkinfo
        /*0018*/ 	.word	0x00000002
        /*0030*/ 	.string	""
        /*0030*/ 	.string	"ptxas"
        /*0030*/ 	.string	"Cuda compilation tools, release 13.0, V13.0.88"
        /*0030*/ 	.string	"Build cuda_13.0.r13.0/compiler.36424714_0"
        /*0030*/ 	.string	"-arch sm_100 -m 64 "



//--------------------- .note.nv.cuinfo           --------------------------
	.section	.note.nv.cuinfo,"",@"SHT_NOTE"
	.sectionflags	@"SHF_NOTE_NV_CUINFO"
        /*0018*/ 	.short	0x0002
        /*001a*/ 	.short	0x0064
        /*001c*/ 	.short	0x0082
	.zero		2


//--------------------- .nv.info                  --------------------------
	.section	.nv.info,"",@"SHT_CUDA_INFO"
	.align	4


	//----- nvinfo : EIATTR_REGCOUNT
	.align		4
        /*0000*/ 	.byte	0x04, 0x2f
        /*0002*/ 	.short	(.L_1 - .L_0)
	.align		4
.L_0:
        /*0004*/ 	.word	index@(_Z28matrix_multiplication_kernelPKfS0_Pfiii)
        /*0008*/ 	.word	0x00000020


	//----- nvinfo : EIATTR_FRAME_SIZE
	.align		4
.L_1:
        /*000c*/ 	.byte	0x04, 0x11
        /*000e*/ 	.short	(.L_3 - .L_2)
	.align		4
.L_2:
        /*0010*/ 	.word	index@(_Z28matrix_multiplication_kernelPKfS0_Pfiii)
        /*0014*/ 	.word	0x00000000


	//----- nvinfo : EIATTR_MIN_STACK_SIZE
	.align		4
.L_3:
        /*0018*/ 	.byte	0x04, 0x12
        /*001a*/ 	.short	(.L_5 - .L_4)
	.align		4
.L_4:
        /*001c*/ 	.word	index@(_Z28matrix_multiplication_kernelPKfS0_Pfiii)
        /*0020*/ 	.word	0x00000000
.L_5:


//--------------------- .nv.compat                --------------------------
	.section	.nv.compat,"",@"SHT_CUDA_COMPAT_INFO"
	.align	4
        /*0000*/ 	.byte	0x02, 0x09, 0x00, 0x00, 0x02, 0x02, 0x01, 0x00, 0x02, 0x05, 0x05, 0x00, 0x03, 0x07, 0x01, 0x01
        /*0010*/ 	.byte	0x02, 0x03, 0x00, 0x00, 0x02, 0x06, 0x01, 0x00, 0x04, 0x0b, 0x08, 0x00, 0x09, 0x00, 0x00, 0x00
        /*0020*/ 	.byte	0x00, 0x00, 0x00, 0x00


//--------------------- .nv.info._Z28matrix_multiplication_kernelPKfS0_Pfiii --------------------------
	.section	.nv.info._Z28matrix_multiplication_kernelPKfS0_Pfiii,"",@"SHT_CUDA_INFO"
	.sectionflags	@""
	.align	4


	//----- nvinfo : EIATTR_CUDA_API_VERSION
	.align		4
        /*0000*/ 	.byte	0x04, 0x37
        /*0002*/ 	.short	(.L_7 - .L_6)
.L_6:
        /*0004*/ 	.word	0x00000082


	//----- nvinfo : EIATTR_KPARAM_INFO
	.align		4
.L_7:
        /*0008*/ 	.byte	0x04, 0x17
        /*000a*/ 	.short	(.L_9 - .L_8)
.L_8:
        /*000c*/ 	.word	0x00000000
        /*0010*/ 	.short	0x0005
        /*0012*/ 	.short	0x0020
        /*0014*/ 	.byte	0x00, 0xf0, 0x11, 0x00


	//----- nvinfo : EIATTR_KPARAM_INFO
	.align		4
.L_9:
        /*0018*/ 	.byte	0x04, 0x17
        /*001a*/ 	.short	(.L_11 - .L_10)
.L_10:
        /*001c*/ 	.word	0x00000000
        /*0020*/ 	.short	0x0004
        /*0022*/ 	.short	0x001c
        /*0024*/ 	.byte	0x00, 0xf0, 0x11, 0x00


	//----- nvinfo : EIATTR_KPARAM_INFO
	.align		4
.L_11:
        /*0028*/ 	.byte	0x04, 0x17
        /*002a*/ 	.short	(.L_13 - .L_12)
.L_12:
        /*002c*/ 	.word	0x00000000
        /*0030*/ 	.short	0x0003
        /*0032*/ 	.short	0x0018
        /*0034*/ 	.byte	0x00, 0xf0, 0x11, 0x00


	//----- nvinfo : EIATTR_KPARAM_INFO
	.align		4
.L_13:
        /*0038*/ 	.byte	0x04, 0x17
        /*003a*/ 	.short	(.L_15 - .L_14)
.L_14:
        /*003c*/ 	.word	0x00000000
        /*0040*/ 	.short	0x0002
        /*0042*/ 	.short	0x0010
        /*0044*/ 	.byte	0x00, 0xf5, 0x21, 0x00


	//----- nvinfo : EIATTR_KPARAM_INFO
	.align		4
.L_15:
        /*0048*/ 	.byte	0x04, 0x17
        /*004a*/ 	.short	(.L_17 - .L_16)
.L_16:
        /*004c*/ 	.word	0x00000000
        /*0050*/ 	.short	0x0001
        /*0052*/ 	.short	0x0008
        /*0054*/ 	.byte	0x00, 0xf5, 0x21, 0x00


	//----- nvinfo : EIATTR_KPARAM_INFO
	.align		4
.L_17:
        /*0058*/ 	.byte	0x04, 0x17
        /*005a*/ 	.short	(.L_19 - .L_18)
.L_18:
        /*005c*/ 	.word	0x00000000
        /*0060*/ 	.short	0x0000
        /*0062*/ 	.short	0x0000
        /*0064*/ 	.byte	0x00, 0xf5, 0x21, 0x00


	//----- nvinfo : EIATTR_SPARSE_MMA_MASK
	.align		4
.L_19:
        /*0068*/ 	.byte	0x03, 0x50
        /*006a*/ 	.short	0x0000


	//----- nvinfo : EIATTR_MAXREG_COUNT
	.align		4
        /*006c*/ 	.byte	0x03, 0x1b
        /*006e*/ 	.short	0x00ff


	//----- nvinfo : EIATTR_NUM_BARRIERS
	.align		4
        /*0070*/ 	.byte	0x02, 0x4c
        /*0072*/ 	.byte	0x01
	.zero		1


	//----- nvinfo : EIATTR_MERCURY_ISA_VERSION
	.align		4
        /*0074*/ 	.byte	0x03, 0x5f
        /*0076*/ 	.short	0x0101


	//----- nvinfo : EIATTR_VRC_CTA_INIT_COUNT
	.align		4
        /*0078*/ 	.byte	0x02, 0x4a
	.zero		1
	.zero		1


	//----- nvinfo : EIATTR_EXIT_INSTR_OFFSETS
	.align		4
        /*007c*/ 	.byte	0x04, 0x1c
        /*007e*/ 	.short	(.L_21 - .L_20)


	//   ....[0]....
.L_20:
        /*0080*/ 	.word	0x00000800


	//   ....[1]....
        /*0084*/ 	.word	0x00000850


	//----- nvinfo : EIATTR_CBANK_PARAM_SIZE
	.align		4
.L_21:
        /*0088*/ 	.byte	0x03, 0x19
        /*008a*/ 	.short	0x0024


	//----- nvinfo : EIATTR_PARAM_CBANK
	.align		4
        /*008c*/ 	.byte	0x04, 0x0a
        /*008e*/ 	.short	(.L_23 - .L_22)
	.align		4
.L_22:
        /*0090*/ 	.word	index@(.nv.constant0._Z28matrix_multiplication_kernelPKfS0_Pfiii)
        /*0094*/ 	.short	0x0380
        /*0096*/ 	.short	0x0024


	//----- nvinfo : EIATTR_SW_WAR
	.align		4
.L_23:
        /*0098*/ 	.byte	0x04, 0x36
        /*009a*/ 	.short	(.L_25 - .L_24)
.L_24:
        /*009c*/ 	.word	0x00000008
.L_25:


//--------------------- .nv.callgraph             --------------------------
	.section	.nv.callgraph,"",@"SHT_CUDA_CALLGRAPH"
	.align	4
	.sectionentsize	8
	.align		4
        /*0000*/ 	.word	0x00000000
	.align		4
        /*0004*/ 	.word	0xffffffff
	.align		4
        /*0008*/ 	.word	0x00000000
	.align		4
        /*000c*/ 	.word	0xfffffffe
	.align		4
        /*0010*/ 	.word	0x00000000
	.align		4
        /*0014*/ 	.word	0xfffffffd
	.align		4
        /*0018*/ 	.word	0x00000000
	.align		4
        /*001c*/ 	.word	0xfffffffc


//--------------------- .text._Z28matrix_multiplication_kernelPKfS0_Pfiii --------------------------
	.section	.text._Z28matrix_multiplication_kernelPKfS0_Pfiii,"ax",@progbits
	.align	128
        .global         _Z28matrix_multiplication_kernelPKfS0_Pfiii
        .type           _Z28matrix_multiplication_kernelPKfS0_Pfiii,@function
        .size           _Z28matrix_multiplication_kernelPKfS0_Pfiii,(.L_x_3 - _Z28matrix_multiplication_kernelPKfS0_Pfiii)
        .other          _Z28matrix_multiplication_kernelPKfS0_Pfiii,@"STO_CUDA_ENTRY STV_DEFAULT"
_Z28matrix_multiplication_kernelPKfS0_Pfiii:
.text._Z28matrix_multiplication_kernelPKfS0_Pfiii:
[----:B------:R-:W-:Y:S01]  /*0000*/  LDC R1, c[0x0][0x37c] ;  /* 0x0000df00ff017b82 */ /* 0x000fe20000000800 */
[----:B------:R-:W0:Y:S01]  /*0010*/  S2R R16, SR_CTAID.Y ;  /* 0x0000000000107919 */ /* 0x000e220000002600 */
[----:B------:R-:W1:Y:S01]  /*0020*/  LDCU UR7, c[0x0][0x39c] ;  /* 0x00007380ff0777ac */ /* 0x000e620008000800 */
[----:B------:R-:W-:Y:S01]  /*0030*/  HFMA2 R25, -RZ, RZ, 0, 0 ;  /* 0x00000000ff197431 */ /* 0x000fe200000001ff */
[----:B------:R-:W0:Y:S01]  /*0040*/  S2R R6, SR_TID.Y ;  /* 0x0000000000067919 */ /* 0x000e220000002200 */
[----:B------:R-:W2:Y:S01]  /*0050*/  LDCU UR12, c[0x0][0x3a0] ;  /* 0x00007400ff0c77ac */ /* 0x000ea20008000800 */
[----:B------:R-:W3:Y:S01]  /*0060*/  S2R R2, SR_CTAID.X ;  /* 0x0000000000027919 */ /* 0x000ee20000002500 */
[----:B------:R-:W4:Y:S01]  /*0070*/  LDCU.64 UR8, c[0x0][0x358] ;  /* 0x00006b00ff0877ac */ /* 0x000f220008000a00 */
[----:B------:R-:W3:Y:S01]  /*0080*/  S2R R17, SR_TID.X ;  /* 0x0000000000117919 */ /* 0x000ee20000002100 */
[----:B-1----:R-:W-:Y:S01]  /*0090*/  UISETP.GE.AND UP0, UPT, UR7, 0x1, UPT ;  /* 0x000000010700788c */ /* 0x002fe2000bf06270 */
[----:B0-----:R-:W-:-:S02]  /*00a0*/  LEA R16, R16, R6, 0x5 ;  /* 0x0000000610107211 */ /* 0x001fc400078e28ff */
[----:B---3--:R-:W-:-:S06]  /*00b0*/  LEA R19, R2, R17, 0x5 ;  /* 0x0000001102137211 */ /* 0x008fcc00078e28ff */
[----:B--2-4-:R-:W-:Y:S05]  /*00c0*/  BRA.U !UP0, `(.L_x_0) ;  /* 0x0000000508c07547 */ /* 0x014fea000b800000 */
[----:B------:R-:W0:Y:S01]  /*00d0*/  S2UR UR6, SR_CgaCtaId ;  /* 0x00000000000679c3 */ /* 0x000e220000008800 */
[----:B------:R-:W1:Y:S01]  /*00e0*/  LDCU UR10, c[0x0][0x3a0] ;  /* 0x00007400ff0a77ac */ /* 0x000e620008000800 */
[----:B------:R-:W-:Y:S01]  /*00f0*/  LEA R3, R6, R17, 0x5 ;  /* 0x0000001106037211 */ /* 0x000fe200078e28ff */
[----:B------:R-:W-:Y:S01]  /*0100*/  IMAD R5, R16, UR7, R17 ;  /* 0x0000000710057c24 */ /* 0x000fe2000f8e0211 */
[----:B------:R-:W-:Y:S01]  /*0110*/  MOV R25, RZ ;  /* 0x000000ff00197202 */ /* 0x000fe20000000f00 */
[----:B------:R-:W-:Y:S01]  /*0120*/  UMOV UR5, 0x400 ;  /* 0x0000040000057882 */ /* 0x000fe20000000000 */
[----:B------:R-:W-:Y:S02]  /*0130*/  UIADD3 UR4, UPT, UPT, UR7, 0x1f, URZ ;  /* 0x0000001f07047890 */ /* 0x000fe4000fffe0ff */
[----:B------:R-:W2:Y:S02]  /*0140*/  LDC R0, c[0x0][0x3a0] ;  /* 0x0000e800ff007b82 */ /* 0x000ea40000000800 */
[----:B------:R-:W-:-:S04]  /*0150*/  USHF.R.U32.HI UR4, URZ, 0x5, UR4 ;  /* 0x00000005ff047899 */ /* 0x000fc80008011604 */
[----:B------:R-:W-:Y:S02]  /*0160*/  UIADD3 UR4, UPT, UPT, -UR4, URZ, URZ ;  /* 0x000000ff04047290 */ /* 0x000fe4000fffe1ff */
[----:B------:R-:W3:Y:S01]  /*0170*/  LDC.64 R20, c[0x0][0x380] ;  /* 0x0000e000ff147b82 */ /* 0x000ee20000000a00 */
[----:B-1----:R-:W-:Y:S01]  /*0180*/  IMAD R7, R6, UR10, R17 ;  /* 0x0000000a06077c24 */ /* 0x002fe2000f8e0211 */
[----:B------:R-:W1:Y:S01]  /*0190*/  LDCU.64 UR10, c[0x0][0x398] ;  /* 0x00007300ff0a77ac */ /* 0x000e620008000a00 */
[----:B0-----:R-:W-:-:S03]  /*01a0*/  ULEA UR5, UR6, UR5, 0x18 ;  /* 0x0000000506057291 */ /* 0x001fc6000f8ec0ff */
[----:B------:R-:W-:-:S03]  /*01b0*/  LEA R7, R2, R7, 0x5 ;  /* 0x0000000702077211 */ /* 0x000fc600078e28ff */
[----:B------:R-:W-:Y:S02]  /*01c0*/  LEA R3, R3, UR5, 0x2 ;  /* 0x0000000503037c11 */ /* 0x000fe4000f8e10ff */
[----:B------:R-:W-:Y:S02]  /*01d0*/  LEA R4, R6, UR5, 0x7 ;  /* 0x0000000506047c11 */ /* 0x000fe4000f8e38ff */
[----:B------:R-:W-:-:S07]  /*01e0*/  LEA R2, R17, UR5, 0x2 ;  /* 0x0000000511027c11 */ /* 0x000fce000f8e10ff */
.L_x_1:
[----:B--2---:R-:W-:Y:S01]  /*01f0*/  ISETP.GE.AND P0, PT, R19, R0, PT ;  /* 0x000000001300720c */ /* 0x004fe20003f06270 */
[----:B------:R-:W-:Y:S01]  /*0200*/  HFMA2 R24, -RZ, RZ, 0, 0 ;  /* 0x00000000ff187431 */ /* 0x000fe200000001ff */
[----:B-1----:R-:W-:Y:S01]  /*0210*/  ISETP.GE.AND P1, PT, R17, UR11, PT ;  /* 0x0000000b11007c0c */ /* 0x002fe2000bf26270 */
[----:B---3--:R-:W-:Y:S01]  /*0220*/  IMAD.WIDE R8, R5, 0x4, R20 ;  /* 0x0000000405087825 */ /* 0x008fe200078e0214 */
[----:B------:R-:W-:Y:S02]  /*0230*/  ISETP.GE.OR P0, PT, R6, UR11, P0 ;  /* 0x0000000b06007c0c */ /* 0x000fe40008706670 */
[----:B------:R-:W-:Y:S02]  /*0240*/  ISETP.GE.OR P1, PT, R16, UR10, P1 ;  /* 0x0000000a10007c0c */ /* 0x000fe40008f26670 */
[----:B------:R-:W-:-:S09]  /*0250*/  MOV R18, RZ ;  /* 0x000000ff00127202 */ /* 0x000fd20000000f00 */
[----:B------:R-:W0:Y:S02]  /*0260*/  @!P0 LDC.64 R10, c[0x0][0x388] ;  /* 0x0000e200ff0a8b82 */ /* 0x000e240000000a00 */
[----:B------:R-:W2:Y:S01]  /*0270*/  @!P1 LDG.E R18, desc[UR8][R8.64] ;  /* 0x0000000808129981 */ /* 0x000ea2000c1e1900 */
[----:B0-----:R-:W-:-:S05]  /*0280*/  @!P0 IMAD.WIDE R26, R7, 0x4, R10 ;  /* 0x00000004071a8825 */ /* 0x001fca00078e020a */
[----:B------:R-:W3:Y:S04]  /*0290*/  @!P0 LDG.E R24, desc[UR8][R26.64] ;  /* 0x000000081a188981 */ /* 0x000ee8000c1e1900 */
[----:B--2---:R-:W-:Y:S04]  /*02a0*/  STS [R3], R18 ;  /* 0x0000001203007388 */ /* 0x004fe80000000800 */
[----:B---3--:R-:W-:Y:S01]  /*02b0*/  STS [R3+0x1000], R24 ;  /* 0x0010001803007388 */ /* 0x008fe20000000800 */
[----:B------:R-:W-:Y:S06]  /*02c0*/  BAR.SYNC.DEFER_BLOCKING 0x0 ;  /* 0x0000000000007b1d */ /* 0x000fec0000010000 */
[----:B------:R-:W-:Y:S04]  /*02d0*/  LDS R28, [R2+0x1000] ;  /* 0x00100000021c7984 */ /* 0x000fe80000000800 */
[----:B------:R-:W0:Y:S04]  /*02e0*/  LDS.128 R12, [R4] ;  /* 0x00000000040c7984 */ /* 0x000e280000000c00 */
[----:B------:R-:W1:Y:S04]  /*02f0*/  LDS R26, [R2+0x1080] ;  /* 0x00108000021a7984 */ /* 0x000e680000000800 */
[----:B------:R-:W2:Y:S04]  /*0300*/  LDS R29, [R2+0x1100] ;  /* 0x00110000021d7984 */ /* 0x000ea80000000800 */
[----:B------:R-:W3:Y:S04]  /*0310*/  LDS R22, [R2+0x1180] ;  /* 0x0011800002167984 */ /* 0x000ee80000000800 */
[----:B------:R-:W-:Y:S04]  /*0320*/  LDS R23, [R2+0x1200] ;  /* 0x0012000002177984 */ /* 0x000fe80000000800 */
[----:B------:R-:W4:Y:S04]  /*0330*/  LDS.128 R8, [R4+0x10] ;  /* 0x0000100004087984 */ /* 0x000f280000000c00 */
[----:B------:R-:W5:Y:S04]  /*0340*/  LDS R18, [R2+0x1280] ;  /* 0x0012800002127984 */ /* 0x000f680000000800 */
[----:B------:R-:W-:Y:S04]  /*0350*/  LDS R24, [R2+0x1380] ;  /* 0x0013800002187984 */ /* 0x000fe80000000800 */
[----:B------:R-:W-:Y:S01]  /*0360*/  LDS R27, [R2+0x1400] ;  /* 0x00140000021b7984 */ /* 0x000fe20000000800 */
[----:B0-----:R-:W-:-:S03]  /*0370*/  FFMA R12, R12, R28, R25 ;  /* 0x0000001c0c0c7223 */ /* 0x001fc60000000019 */
[----:B------:R-:W0:Y:S01]  /*0380*/  LDS R25, [R2+0x1300] ;  /* 0x0013000002197984 */ /* 0x000e220000000800 */
[----:B-1----:R-:W-:-:S03]  /*0390*/  FFMA R13, R13, R26, R12 ;  /* 0x0000001a0d0d7223 */ /* 0x002fc6000000000c */
[----:B------:R-:W-:Y:S01]  /*03a0*/  LDS R26, [R2+0x1580] ;  /* 0x00158000021a7984 */ /* 0x000fe20000000800 */
[----:B--2---:R-:W-:-:S04]  /*03b0*/  FFMA R14, R14, R29, R13 ;  /* 0x0000001d0e0e7223 */ /* 0x004fc8000000000d */
[----:B---3--:R-:W-:Y:S02]  /*03c0*/  FFMA R29, R15, R22, R14 ;  /* 0x000000160f1d7223 */ /* 0x008fe4000000000e */
[----:B------:R-:W1:Y:S04]  /*03d0*/  LDS.128 R12, [R4+0x20] ;  /* 0x00002000040c7984 */ /* 0x000e680000000c00 */
[----:B------:R-:W2:Y:S01]  /*03e0*/  LDS R22, [R2+0x1480] ;  /* 0x0014800002167984 */ /* 0x000ea20000000800 */
[----:B----4-:R-:W-:-:S03]  /*03f0*/  FFMA R8, R8, R23, R29 ;  /* 0x0000001708087223 */ /* 0x010fc6000000001d */
[----:B------:R-:W3:Y:S01]  /*0400*/  LDS R23, [R2+0x1500] ;  /* 0x0015000002177984 */ /* 0x000ee20000000800 */
[----:B-----5:R-:W-:-:S03]  /*0410*/  FFMA R9, R9, R18, R8 ;  /* 0x0000001209097223 */ /* 0x020fc60000000008 */
[----:B------:R-:W-:Y:S01]  /*0420*/  LDS R18, [R2+0x1680] ;  /* 0x0016800002127984 */ /* 0x000fe20000000800 */
[----:B0-----:R-:W-:-:S03]  /*0430*/  FFMA R10, R10, R25, R9 ;  /* 0x000000190a0a7223 */ /* 0x001fc60000000009 */
[----:B------:R-:W-:Y:S01]  /*0440*/  LDS R25, [R2+0x1600] ;  /* 0x0016000002197984 */ /* 0x000fe20000000800 */
[----:B------:R-:W-:-:S03]  /*0450*/  FFMA R29, R11, R24, R10 ;  /* 0x000000180b1d7223 */ /* 0x000fc6000000000a */
[----:B------:R-:W0:Y:S04]  /*0460*/  LDS.128 R8, [R4+0x30] ;  /* 0x0000300004087984 */ /* 0x000e280000000c00 */
[----:B------:R-:W-:Y:S01]  /*0470*/  LDS R24, [R2+0x1780] ;  /* 0x0017800002187984 */ /* 0x000fe20000000800 */
[----:B-1----:R-:W-:-:S03]  /*0480*/  FFMA R12, R12, R27, R29 ;  /* 0x0000001b0c0c7223 */ /* 0x002fc6000000001d */
[----:B------:R-:W1:Y:S01]  /*0490*/  LDS R27, [R2+0x1700] ;  /* 0x00170000021b7984 */ /* 0x000e620000000800 */
[----:B--2---:R-:W-:-:S03]  /*04a0*/  FFMA R13, R13, R22, R12 ;  /* 0x000000160d0d7223 */ /* 0x004fc6000000000c */
[----:B------:R-:W-:Y:S01]  /*04b0*/  LDS R22, [R2+0x1880] ;  /* 0x0018800002167984 */ /* 0x000fe20000000800 */
[----:B---3--:R-:W-:-:S03]  /*04c0*/  FFMA R14, R14, R23, R13 ;  /* 0x000000170e0e7223 */ /* 0x008fc6000000000d */
[----:B------:R-:W-:Y:S01]  /*04d0*/  LDS R23, [R2+0x1800] ;  /* 0x0018000002177984 */ /* 0x000fe20000000800 */
[----:B------:R-:W-:-:S03]  /*04e0*/  FFMA R29, R15, R26, R14 ;  /* 0x0000001a0f1d7223 */ /* 0x000fc6000000000e */
[----:B------:R-:W2:Y:S04]  /*04f0*/  LDS.128 R12, [R4+0x40] ;  /* 0x00004000040c7984 */ /* 0x000ea80000000c00 */
[----:B------:R-:W-:Y:S01]  /*0500*/  LDS R26, [R2+0x1980] ;  /* 0x00198000021a7984 */ /* 0x000fe20000000800 */
[----:B0-----:R-:W-:-:S03]  /*0510*/  FFMA R8, R8, R25, R29 ;  /* 0x0000001908087223 */ /* 0x001fc6000000001d */
[----:B------:R-:W0:Y:S01]  /*0520*/  LDS R29, [R2+0x1900] ;  /* 0x00190000021d7984 */ /* 0x000e220000000800 */
[----:B------:R-:W-:-:S03]  /*0530*/  FFMA R9, R9, R18, R8 ;  /* 0x0000001209097223 */ /* 0x000fc60000000008 */
[----:B------:R-:W-:Y:S01]  /*0540*/  LDS R25, [R2+0x1a00] ;  /* 0x001a000002197984 */ /* 0x000fe20000000800 */
[----:B-1----:R-:W-:-:S03]  /*0550*/  FFMA R10, R10, R27, R9 ;  /* 0x0000001b0a0a7223 */ /* 0x002fc60000000009 */
[----:B------:R-:W-:Y:S01]  /*0560*/  LDS R18, [R2+0x1a80] ;  /* 0x001a800002127984 */ /* 0x000fe20000000800 */
[----:B------:R-:W-:-:S03]  /*0570*/  FFMA R27, R11, R24, R10 ;  /* 0x000000180b1b7223 */ /* 0x000fc6000000000a */
[----:B------:R-:W1:Y:S04]  /*0580*/  LDS.128 R8, [R4+0x50] ;  /* 0x0000500004087984 */ /* 0x000e680000000c00 */
[----:B------:R-:W-:Y:S01]  /*0590*/  LDS R24, [R2+0x1b80] ;  /* 0x001b800002187984 */ /* 0x000fe20000000800 */
[----:B--2---:R-:W-:-:S03]  /*05a0*/  FFMA R12, R12, R23, R27 ;  /* 0x000000170c0c7223 */ /* 0x004fc6000000001b */
[----:B------:R-:W2:Y:S01]  /*05b0*/  LDS R23, [R2+0x1b00] ;  /* 0x001b000002177984 */ /* 0x000ea20000000800 */
[----:B------:R-:W-:-:S03]  /*05c0*/  FFMA R13, R13, R22, R12 ;  /* 0x000000160d0d7223 */ /* 0x000fc6000000000c */
[----:B------:R-:W-:Y:S04]  /*05d0*/  LDS R27, [R2+0x1c00] ;  /* 0x001c0000021b7984 */ /* 0x000fe80000000800 */
[----:B------:R-:W-:Y:S01]  /*05e0*/  LDS R22, [R2+0x1c80] ;  /* 0x001c800002167984 */ /* 0x000fe20000000800 */
[----:B0-----:R-:W-:-:S04]  /*05f0*/  FFMA R14, R14, R29, R13 ;  /* 0x0000001d0e0e7223 */ /* 0x001fc8000000000d */
[----:B------:R-:W-:Y:S02]  /*0600*/  FFMA R29, R15, R26, R14 ;  /* 0x0000001a0f1d7223 */ /* 0x000fe4000000000e */
[----:B------:R-:W0:Y:S02]  /*0610*/  LDS.128 R12, [R4+0x60] ;  /* 0x00006000040c7984 */ /* 0x000e240000000c00 */
[----:B-1----:R-:W-:Y:S02]  /*0620*/  FFMA R8, R8, R25, R29 ;  /* 0x0000001908087223 */ /* 0x002fe4000000001d */
[----:B------:R-:W1:Y:S02]  /*0630*/  LDS R25, [R2+0x1d00] ;  /* 0x001d000002197984 */ /* 0x000e640000000800 */
[----:B------:R-:W-:Y:S02]  /*0640*/  FFMA R9, R9, R18, R8 ;  /* 0x0000001209097223 */ /* 0x000fe40000000008 */
[----:B------:R-:W3:Y:S02]  /*0650*/  LDS R18, [R2+0x1d80] ;  /* 0x001d800002127984 */ /* 0x000ee40000000800 */
[----:B--2---:R-:W-:-:S02]  /*0660*/  FFMA R10, R10, R23, R9 ;  /* 0x000000170a0a7223 */ /* 0x004fc40000000009 */
[----:B------:R-:W-:Y:S02]  /*0670*/  LDS R23, [R2+0x1e00] ;  /* 0x001e000002177984 */ /* 0x000fe40000000800 */
[----:B------:R-:W-:Y:S02]  /*0680*/  FFMA R29, R11, R24, R10 ;  /* 0x000000180b1d7223 */ /* 0x000fe4000000000a */
[----:B------:R-:W2:Y:S02]  /*0690*/  LDS.128 R8, [R4+0x70] ;  /* 0x0000700004087984 */ /* 0x000ea40000000c00 */
[----:B0-----:R-:W-:Y:S02]  /*06a0*/  FFMA R24, R12, R27, R29 ;  /* 0x0000001b0c187223 */ /* 0x001fe4000000001d */
[----:B------:R-:W0:Y:S02]  /*06b0*/  LDS R12, [R2+0x1e80] ;  /* 0x001e8000020c7984 */ /* 0x000e240000000800 */
[----:B------:R-:W-:-:S02]  /*06c0*/  FFMA R13, R13, R22, R24 ;  /* 0x000000160d0d7223 */ /* 0x000fc40000000018 */
[----:B------:R-:W4:Y:S04]  /*06d0*/  LDS R24, [R2+0x1f00] ;  /* 0x001f000002187984 */ /* 0x000f280000000800 */
[----:B------:R-:W5:Y:S01]  /*06e0*/  LDS R22, [R2+0x1f80] ;  /* 0x001f800002167984 */ /* 0x000f620000000800 */
[----:B-1----:R-:W-:Y:S01]  /*06f0*/  FFMA R14, R14, R25, R13 ;  /* 0x000000190e0e7223 */ /* 0x002fe2000000000d */
[----:B------:R-:W-:-:S03]  /*0700*/  UIADD3 UR4, UPT, UPT, UR4, 0x1, URZ ;  /* 0x0000000104047890 */ /* 0x000fc6000fffe0ff */
[----:B---3--:R-:W-:Y:S01]  /*0710*/  FFMA R15, R15, R18, R14 ;  /* 0x000000120f0f7223 */ /* 0x008fe2000000000e */
[----:B------:R-:W-:-:S03]  /*0720*/  UISETP.NE.AND UP0, UPT, UR4, URZ, UPT ;  /* 0x000000ff0400728c */ /* 0x000fc6000bf05270 */
[----:B--2---:R-:W-:Y:S01]  /*0730*/  FFMA R8, R8, R23, R15 ;  /* 0x0000001708087223 */ /* 0x004fe2000000000f */
[----:B------:R-:W-:Y:S02]  /*0740*/  IADD3 R5, PT, PT, R5, 0x20, RZ ;  /* 0x0000002005057810 */ /* 0x000fe40007ffe0ff */
[----:B------:R-:W-:Y:S02]  /*0750*/  IADD3 R17, PT, PT, R17, 0x20, RZ ;  /* 0x0000002011117810 */ /* 0x000fe40007ffe0ff */
[----:B------:R-:W-:Y:S02]  /*0760*/  IADD3 R6, PT, PT, R6, 0x20, RZ ;  /* 0x0000002006067810 */ /* 0x000fe40007ffe0ff */
[----:B------:R-:W-:Y:S01]  /*0770*/  LEA R7, R0, R7, 0x5 ;  /* 0x0000000700077211 */ /* 0x000fe200078e28ff */
[----:B0-----:R-:W-:-:S04]  /*0780*/  FFMA R9, R9, R12, R8 ;  /* 0x0000000c09097223 */ /* 0x001fc80000000008 */
[----:B----4-:R-:W-:-:S04]  /*0790*/  FFMA R10, R10, R24, R9 ;  /* 0x000000180a0a7223 */ /* 0x010fc80000000009 */
[----:B-----5:R-:W-:Y:S01]  /*07a0*/  FFMA R25, R11, R22, R10 ;  /* 0x000000160b197223 */ /* 0x020fe2000000000a */
[----:B------:R-:W-:Y:S06]  /*07b0*/  BAR.SYNC.DEFER_BLOCKING 0x0 ;  /* 0x0000000000007b1d */ /* 0x000fec0000010000 */
[----:B------:R-:W-:Y:S05]  /*07c0*/  BRA.U UP0, `(.L_x_1) ;  /* 0xfffffff900887547 */ /* 0x000fea000b83ffff */
.L_x_0:
[----:B------:R-:W0:Y:S01]  /*07d0*/  LDCU UR4, c[0x0][0x398] ;  /* 0x00007300ff0477ac */ /* 0x000e220008000800 */
[----:B------:R-:W-:-:S04]  /*07e0*/  ISETP.GE.AND P0, PT, R19, UR12, PT ;  /* 0x0000000c13007c0c */ /* 0x000fc8000bf06270 */
[----:B0-----:R-:W-:-:S13]  /*07f0*/  ISETP.GE.OR P0, PT, R16, UR4, P0 ;  /* 0x0000000410007c0c */ /* 0x001fda0008706670 */
[----:B------:R-:W-:Y:S05]  /*0800*/  @P0 EXIT ;  /* 0x000000000000094d */ /* 0x000fea0003800000 */
[----:B------:R-:W0:Y:S01]  /*0810*/  LDC.64 R2, c[0x0][0x390] ;  /* 0x0000e400ff027b82 */ /* 0x000e220000000a00 */
[----:B------:R-:W-:-:S04]  /*0820*/  IMAD R19, R16, UR12, R19 ;  /* 0x0000000c10137c24 */ /* 0x000fc8000f8e0213 */
[----:B0-----:R-:W-:-:S05]  /*0830*/  IMAD.WIDE.U32 R2, R19, 0x4, R2 ;  /* 0x0000000413027825 */ /* 0x001fca00078e0002 */
[----:B------:R-:W-:Y:S01]  /*0840*/  STG.E desc[UR8][R2.64], R25 ;  /* 0x0000001902007986 */ /* 0x000fe2000c101908 */
[----:B------:R-:W-:Y:S05]  /*0850*/  EXIT ;  /* 0x000000000000794d */ /* 0x000fea0003800000 */
.L_x_2:
[----:B------:R-:W-:-:S00]  /*0860*/  BRA `(.L_x_2) ;  /* 0xfffffffc00fc7947 */ /* 0x000fc0000383ffff */
[----:B------:R-:W-:-:S00]  /*0870*/  NOP ;  /* 0x0000000000007918 */ /* 0x000fc00000000000 */
        /* <DEDUP_REMOVED lines=8> */
.L_x_3:


//--------------------- .nv.shared._Z28matrix_multiplication_kernelPKfS0_Pfiii --------------------------
	.section	.nv.shared._Z28matrix_multiplication_kernelPKfS0_Pfiii,"aw",@nobits
	.sectionflags	@""
	.align	16
	.zero		1024


//--------------------- .nv.shared.reserved.0     --------------------------
	.section	.nv.shared.reserved.0,"aw",@nobits
	.weak		__nv_reservedSMEM_offset_0_alias
	.size		__nv_reservedSMEM_offset_0_alias, 0, 64
	.other		__nv_reservedSMEM_offset_0_alias,@"STO_CUDA_RESERVED_SHARED STV_DEFAULT"
__nv_reservedSMEM_offset_0_alias:
	.zero		0
	.zero		64


//--------------------- .nv.constant0._Z28matrix_multiplication_kernelPKfS0_Pfiii --------------------------
	.section	.nv.constant0._Z28matrix_multiplication_kernelPKfS0_Pfiii,"a",@progbits
	.sectionflags	@""
	.align	4
.nv.constant0._Z28matrix_multiplication_kernelPKfS0_Pfiii:
	.zero		932


//--------------------- SYMBOLS --------------------------

	.type		.nv.reservedSmem.offset0,@object
	.size		.nv.reservedSmem.offset0,0x4
	.type		.nv.reservedSmem.cap,@object
	.size		.nv.reservedSmem.cap,0x4
